//
// Generated by NVIDIA NVVM Compiler
//
// Compiler Build ID: CL-36424714
// Cuda compilation tools, release 13.0, V13.0.88
// Based on NVVM 20.0.0
//

.version 9.0
.target sm_100
.address_size 64

	// .globl	_Z3addPiS_S_

.visible .entry _Z3addPiS_S_(
	.param .u64 .ptr .align 1 _Z3addPiS_S__param_0,
	.param .u64 .ptr .align 1 _Z3addPiS_S__param_1,
	.param .u64 .ptr .align 1 _Z3addPiS_S__param_2
)
{
	.reg .pred 	%p<2>;
	.reg .b32 	%r<8>;
	.reg .b64 	%rd<11>;

	ld.param.u64 	%rd1, [_Z3addPiS_S__param_0];
	ld.param.u64 	%rd2, [_Z3addPiS_S__param_1];
	ld.param.u64 	%rd3, [_Z3addPiS_S__param_2];
	mov.u32 	%r2, %ctaid.x;
	mov.u32 	%r3, %ntid.x;
	mov.u32 	%r4, %tid.x;
	mad.lo.s32 	%r1, %r2, %r3, %r4;
	setp.gt.s32 	%p1, %r1, 2999;
	@%p1 bra 	$L__BB0_2;
	cvta.to.global.u64 	%rd4, %rd1;
	cvta.to.global.u64 	%rd5, %rd2;
	cvta.to.global.u64 	%rd6, %rd3;
	mul.wide.s32 	%rd7, %r1, 4;
	add.s64 	%rd8, %rd4, %rd7;
	ld.global.u32 	%r5, [%rd8];
	add.s64 	%rd9, %rd5, %rd7;
	ld.global.u32 	%r6, [%rd9];
	add.s32 	%r7, %r6, %r5;
	add.s64 	%rd10, %rd6, %rd7;
	st.global.u32 	[%rd10], %r7;
$L__BB0_2:
	ret;

}


// ===== COMPILED SASS (sm_100) =====

	.target	sm_100

	.elftype	@"ET_EXEC"


//--------------------- .note.nv.tkinfo           --------------------------
	.section	.note.nv.tkinfo,"",@"SHT_NOTE"
	.sectionflags	@"SHF_NOTE_NV_TKINFO"
	.tkinfo
        /*0018*/ 	.word	0x00000002
        /*0030*/ 	.string	""
        /*0030*/ 	.string	"ptxas"
        /*0030*/ 	.string	"Cuda compilation tools, release 13.0, V13.0.88"
        /*0030*/ 	.string	"Build cuda_13.0.r13.0/compiler.36424714_0"
        /*0030*/ 	.string	"-arch sm_100 -m 64 "



//--------------------- .note.nv.cuinfo           --------------------------
	.section	.note.nv.cuinfo,"",@"SHT_NOTE"
	.sectionflags	@"SHF_NOTE_NV_CUINFO"
        /*0018*/ 	.short	0x0002
        /*001a*/ 	.short	0x0064
        /*001c*/ 	.short	0x0082
	.zero		2


//--------------------- .nv.info                  --------------------------
	.section	.nv.info,"",@"SHT_CUDA_INFO"
	.align	4


	//----- nvinfo : EIATTR_REGCOUNT
	.align		4
        /*0000*/ 	.byte	0x04, 0x2f
        /*0002*/ 	.short	(.L_1 - .L_0)
	.align		4
.L_0:
        /*0004*/ 	.word	index@(_Z3addPiS_S_)
        /*0008*/ 	.word	0x0000000c


	//----- nvinfo : EIATTR_FRAME_SIZE
	.align		4
.L_1:
        /*000c*/ 	.byte	0x04, 0x11
        /*000e*/ 	.short	(.L_3 - .L_2)
	.align		4
.L_2:
        /*0010*/ 	.word	index@(_Z3addPiS_S_)
        /*0014*/ 	.word	0x00000000


	//----- nvinfo : EIATTR_MIN_STACK_SIZE
	.align		4
.L_3:
        /*0018*/ 	.byte	0x04, 0x12
        /*001a*/ 	.short	(.L_5 - .L_4)
	.align		4
.L_4:
        /*001c*/ 	.word	index@(_Z3addPiS_S_)
        /*0020*/ 	.word	0x00000000
.L_5:


//--------------------- .nv.compat                --------------------------
	.section	.nv.compat,"",@"SHT_CUDA_COMPAT_INFO"
	.align	4
        /*0000*/ 	.byte	0x02, 0x09, 0x00, 0x00, 0x02, 0x02, 0x01, 0x00, 0x02, 0x05, 0x05, 0x00, 0x03, 0x07, 0x01, 0x01
        /*0010*/ 	.byte	0x02, 0x03, 0x00, 0x00, 0x02, 0x06, 0x01, 0x00, 0x04, 0x0b, 0x08, 0x00, 0x09, 0x00, 0x00, 0x00
        /*0020*/ 	.byte	0x00, 0x00, 0x00, 0x00


//--------------------- .nv.info._Z3addPiS_S_     --------------------------
	.section	.nv.info._Z3addPiS_S_,"",@"SHT_CUDA_INFO"
	.sectionflags	@""
	.align	4


	//----- nvinfo : EIATTR_CUDA_API_VERSION
	.align		4
        /*0000*/ 	.byte	0x04, 0x37
        /*0002*/ 	.short	(.L_7 - .L_6)
.L_6:
        /*0004*/ 	.word	0x00000082


	//----- nvinfo : EIATTR_KPARAM_INFO
	.align		4
.L_7:
        /*0008*/ 	.byte	0x04, 0x17
        /*000a*/ 	.short	(.L_9 - .L_8)
.L_8:
        /*000c*/ 	.word	0x00000000
        /*0010*/ 	.short	0x0002
        /*0012*/ 	.short	0x0010
        /*0014*/ 	.byte	0x00, 0xf5, 0x21, 0x00


	//----- nvinfo : EIATTR_KPARAM_INFO
	.align		4
.L_9:
        /*0018*/ 	.byte	0x04, 0x17
        /*001a*/ 	.short	(.L_11 - .L_10)
.L_10:
        /*001c*/ 	.word	0x00000000
        /*0020*/ 	.short	0x0001
        /*0022*/ 	.short	0x0008
        /*0024*/ 	.byte	0x00, 0xf5, 0x21, 0x00


	//----- nvinfo : EIATTR_KPARAM_INFO
	.align		4
.L_11:
        /*0028*/ 	.byte	0x04, 0x17
        /*002a*/ 	.short	(.L_13 - .L_12)
.L_12:
        /*002c*/ 	.word	0x00000000
        /*0030*/ 	.short	0x0000
        /*0032*/ 	.short	0x0000
        /*0034*/ 	.byte	0x00, 0xf5, 0x21, 0x00


	//----- nvinfo : EIATTR_SPARSE_MMA_MASK
	.align		4
.L_13:
        /*0038*/ 	.byte	0x03, 0x50
        /*003a*/ 	.short	0x0000


	//----- nvinfo : EIATTR_MAXREG_COUNT
	.align		4
        /*003c*/ 	.byte	0x03, 0x1b
        /*003e*/ 	.short	0x00ff


	//----- nvinfo : EIATTR_MERCURY_ISA_VERSION
	.align		4
        /*0040*/ 	.byte	0x03, 0x5f
        /*0042*/ 	.short	0x0101


	//----- nvinfo : EIATTR_VRC_CTA_INIT_COUNT
	.align		4
        /*0044*/ 	.byte	0x02, 0x4a
	.zero		1
	.zero		1


	//----- nvinfo : EIATTR_EXIT_INSTR_OFFSETS
	.align		4
        /*0048*/ 	.byte	0x04, 0x1c
        /*004a*/ 	.short	(.L_15 - .L_14)


	//   ....[0]....
.L_14:
        /*004c*/ 	.word	0x00000060


	//   ....[1]....
        /*0050*/ 	.word	0x00000120


	//----- nvinfo : EIATTR_CBANK_PARAM_SIZE
	.align		4
.L_15:
        /*0054*/ 	.byte	0x03, 0x19
        /*0056*/ 	.short	0x0018


	//----- nvinfo : EIATTR_PARAM_CBANK
	.align		4
        /*0058*/ 	.byte	0x04, 0x0a
        /*005a*/ 	.short	(.L_17 - .L_16)
	.align		4
.L_16:
        /*005c*/ 	.word	index@(.nv.constant0._Z3addPiS_S_)
        /*0060*/ 	.short	0x0380
        /*0062*/ 	.short	0x0018


	//----- nvinfo : EIATTR_SW_WAR
	.align		4
.L_17:
        /*0064*/ 	.byte	0x04, 0x36
        /*0066*/ 	.short	(.L_19 - .L_18)
.L_18:
        /*0068*/ 	.word	0x00000008
.L_19:


//--------------------- .nv.callgraph             --------------------------
	.section	.nv.callgraph,"",@"SHT_CUDA_CALLGRAPH"
	.align	4
	.sectionentsize	8
	.align		4
        /*0000*/ 	.word	0x00000000
	.align		4
        /*0004*/ 	.word	0xffffffff
	.align		4
        /*0008*/ 	.word	0x00000000
	.align		4
        /*000c*/ 	.word	0xfffffffe
	.align		4
        /*0010*/ 	.word	0x00000000
	.align		4
        /*0014*/ 	.word	0xfffffffd
	.align		4
        /*0018*/ 	.word	0x00000000
	.align		4
        /*001c*/ 	.word	0xfffffffc


//--------------------- .text._Z3addPiS_S_        --------------------------
	.section	.text._Z3addPiS_S_,"ax",@progbits
	.align	128
        .global         _Z3addPiS_S_
        .type           _Z3addPiS_S_,@function
        .size           _Z3addPiS_S_,(.L_x_1 - _Z3addPiS_S_)
        .other          _Z3addPiS_S_,@"STO_CUDA_ENTRY STV_DEFAULT"
_Z3addPiS_S_:
.text._Z3addPiS_S_:
[----:B------:R-:W-:Y:S01]  /*0000*/  LDC R1, c[0x0][0x37c] ;  /* 0x0000df00ff017b82 */ /* 0x000fe20000000800 */
[----:B------:R-:W0:Y:S07]  /*0010*/  S2R R0, SR_TID.X ;  /* 0x0000000000007919 */ /* 0x000e2e0000002100 */
[----:B------:R-:W0:Y:S08]  /*0020*/  S2UR UR4, SR_CTAID.X ;  /* 0x00000000000479c3 */ /* 0x000e300000002500 */
[----:B------:R-:W0:Y:S02]  /*0030*/  LDC R9, c[0x0][0x360] ;  /* 0x0000d800ff097b82 */ /* 0x000e240000000800 */
[----:B0-----:R-:W-:-:S05]  /*0040*/  IMAD R9, R9, UR4, R0 ;  /* 0x0000000409097c24 */ /* 0x001fca000f8e0200 */
[----:B------:R-:W-:-:S13]  /*0050*/  ISETP.GT.AND P0, PT, R9, 0xbb7, PT ;  /* 0x00000bb70900780c */ /* 0x000fda0003f04270 */
[----:B------:R-:W-:Y:S05]  /*0060*/  @P0 EXIT ;  /* 0x000000000000094d */ /* 0x000fea0003800000 */
[----:B------:R-:W0:Y:S01]  /*0070*/  LDC.64 R2, c[0x0][0x380] ;  /* 0x0000e000ff027b82 */ /* 0x000e220000000a00 */
[----:B------:R-:W1:Y:S07]  /*0080*/  LDCU.64 UR4, c[0x0][0x358] ;  /* 0x00006b00ff0477ac */ /* 0x000e6e0008000a00 */
[----:B------:R-:W2:Y:S08]  /*0090*/  LDC.64 R4, c[0x0][0x388] ;  /* 0x0000e200ff047b82 */ /* 0x000eb00000000a00 */
[----:B------:R-:W3:Y:S01]  /*00a0*/  LDC.64 R6, c[0x0][0x390] ;  /* 0x0000e400ff067b82 */ /* 0x000ee20000000a00 */
[----:B0-----:R-:W-:-:S06]  /*00b0*/  IMAD.WIDE R2, R9, 0x4, R2 ;  /* 0x0000000409027825 */ /* 0x001fcc00078e0202 */
[----:B-1----:R-:W4:Y:S01]  /*00c0*/  LDG.E R2, desc[UR4][R2.64] ;  /* 0x0000000402027981 */ /* 0x002f22000c1e1900 */
[----:B--2---:R-:W-:-:S06]  /*00d0*/  IMAD.WIDE R4, R9, 0x4, R4 ;  /* 0x0000000409047825 */ /* 0x004fcc00078e0204 */
[----:B------:R-:W4:Y:S01]  /*00e0*/  LDG.E R5, desc[UR4][R4.64] ;  /* 0x0000000404057981 */ /* 0x000f22000c1e1900 */
[----:B---3--:R-:W-:Y:S01]  /*00f0*/  IMAD.WIDE R6, R9, 0x4, R6 ;  /* 0x0000000409067825 */ /* 0x008fe200078e0206 */
[----:B----4-:R-:W-:-:S05]  /*0100*/  IADD3 R9, PT, PT, R2, R5, RZ ;  /* 0x0000000502097210 */ /* 0x010fca0007ffe0ff */
[----:B------:R-:W-:Y:S01]  /*0110*/  STG.E desc[UR4][R6.64], R9 ;  /* 0x0000000906007986 */ /* 0x000fe2000c101904 */
[----:B------:R-:W-:Y:S05]  /*0120*/  EXIT ;  /* 0x000000000000794d */ /* 0x000fea0003800000 */
.L_x_0:
[----:B------:R-:W-:-:S00]  /*0130*/  BRA `(.L_x_0) ;  /* 0xfffffffc00fc7947 */ /* 0x000fc0000383ffff */
[----:B------:R-:W-:-:S00]  /*0140*/  NOP ;  /* 0x0000000000007918 */ /* 0x000fc00000000000 */
        /* <DEDUP_REMOVED lines=11> */
.L_x_1:


//--------------------- .nv.shared.reserved.0     --------------------------
	.section	.nv.shared.reserved.0,"aw",@nobits
	.weak		__nv_reservedSMEM_offset_0_alias
	.size		__nv_reservedSMEM_offset_0_alias, 0, 64
	.other		__nv_reservedSMEM_offset_0_alias,@"STO_CUDA_RESERVED_SHARED STV_DEFAULT"
__nv_reservedSMEM_offset_0_alias:
	.zero		0
	.zero		64


//--------------------- .nv.constant0._Z3addPiS_S_ --------------------------
	.section	.nv.constant0._Z3addPiS_S_,"a",@progbits
	.sectionflags	@""
	.align	4
.nv.constant0._Z3addPiS_S_:
	.zero		920


//--------------------- SYMBOLS --------------------------

	.type		.nv.reservedSmem.offset0,@object
	.size		.nv.reservedSmem.offset0,0x4
